//
// Generated by NVIDIA NVVM Compiler
//
// Compiler Build ID: CL-36424714
// Cuda compilation tools, release 13.0, V13.0.88
// Based on NVVM 20.0.0
//

.version 9.0
.target sm_100
.address_size 64

	// .globl	_Z10dot_kernelILi1024EEvPK6__halfS2_Pfi
// _ZZ10dot_kernelILi1024EEvPK6__halfS2_PfiE6shared has been demoted
// _ZZ17reduce_add_kernelILi1024EEvPKfP6__halfiE6shared has been demoted

.visible .entry _Z10dot_kernelILi1024EEvPK6__halfS2_Pfi(
	.param .u64 .ptr .align 1 _Z10dot_kernelILi1024EEvPK6__halfS2_Pfi_param_0,
	.param .u64 .ptr .align 1 _Z10dot_kernelILi1024EEvPK6__halfS2_Pfi_param_1,
	.param .u64 .ptr .align 1 _Z10dot_kernelILi1024EEvPK6__halfS2_Pfi_param_2,
	.param .u32 _Z10dot_kernelILi1024EEvPK6__halfS2_Pfi_param_3
)
{
	.reg .pred 	%p<15>;
	.reg .b16 	%rs<5>;
	.reg .b32 	%r<20>;
	.reg .b32 	%f<38>;
	.reg .b64 	%rd<15>;
	// demoted variable
	.shared .align 4 .b8 _ZZ10dot_kernelILi1024EEvPK6__halfS2_PfiE6shared[4096];
	ld.param.u64 	%rd4, [_Z10dot_kernelILi1024EEvPK6__halfS2_Pfi_param_0];
	ld.param.u64 	%rd5, [_Z10dot_kernelILi1024EEvPK6__halfS2_Pfi_param_1];
	ld.param.u64 	%rd3, [_Z10dot_kernelILi1024EEvPK6__halfS2_Pfi_param_2];
	ld.param.u32 	%r5, [_Z10dot_kernelILi1024EEvPK6__halfS2_Pfi_param_3];
	cvta.to.global.u64 	%rd1, %rd5;
	cvta.to.global.u64 	%rd2, %rd4;
	mov.u32 	%r1, %ctaid.x;
	shl.b32 	%r6, %r1, 11;
	mov.u32 	%r2, %tid.x;
	or.b32  	%r3, %r6, %r2;
	setp.ge.s32 	%p1, %r3, %r5;
	mov.f32 	%f37, 0f00000000;
	@%p1 bra 	$L__BB0_2;
	mul.wide.s32 	%rd6, %r3, 2;
	add.s64 	%rd7, %rd2, %rd6;
	ld.global.u16 	%rs1, [%rd7];
	// begin inline asm
	{  cvt.f32.f16 %f7, %rs1;}

	// end inline asm
	add.s64 	%rd8, %rd1, %rd6;
	ld.global.u16 	%rs2, [%rd8];
	// begin inline asm
	{  cvt.f32.f16 %f8, %rs2;}

	// end inline asm
	fma.rn.f32 	%f37, %f7, %f8, 0f00000000;
$L__BB0_2:
	add.s32 	%r7, %r3, 1024;
	setp.ge.s32 	%p2, %r7, %r5;
	@%p2 bra 	$L__BB0_4;
	mul.wide.s32 	%rd9, %r3, 2;
	add.s64 	%rd10, %rd2, %rd9;
	ld.global.u16 	%rs3, [%rd10+2048];
	// begin inline asm
	{  cvt.f32.f16 %f9, %rs3;}

	// end inline asm
	add.s64 	%rd11, %rd1, %rd9;
	ld.global.u16 	%rs4, [%rd11+2048];
	// begin inline asm
	{  cvt.f32.f16 %f10, %rs4;}

	// end inline asm
	fma.rn.f32 	%f37, %f9, %f10, %f37;
$L__BB0_4:
	shl.b32 	%r8, %r2, 2;
	mov.u32 	%r9, _ZZ10dot_kernelILi1024EEvPK6__halfS2_PfiE6shared;
	add.s32 	%r4, %r9, %r8;
	st.shared.f32 	[%r4], %f37;
	bar.sync 	0;
	setp.gt.u32 	%p3, %r2, 511;
	@%p3 bra 	$L__BB0_6;
	ld.shared.f32 	%f11, [%r4+2048];
	ld.shared.f32 	%f12, [%r4];
	add.f32 	%f13, %f11, %f12;
	st.shared.f32 	[%r4], %f13;
$L__BB0_6:
	bar.sync 	0;
	setp.gt.u32 	%p4, %r2, 255;
	@%p4 bra 	$L__BB0_8;
	ld.shared.f32 	%f14, [%r4+1024];
	ld.shared.f32 	%f15, [%r4];
	add.f32 	%f16, %f14, %f15;
	st.shared.f32 	[%r4], %f16;
$L__BB0_8:
	bar.sync 	0;
	setp.gt.u32 	%p5, %r2, 127;
	@%p5 bra 	$L__BB0_10;
	ld.shared.f32 	%f17, [%r4+512];
	ld.shared.f32 	%f18, [%r4];
	add.f32 	%f19, %f17, %f18;
	st.shared.f32 	[%r4], %f19;
$L__BB0_10:
	bar.sync 	0;
	setp.gt.u32 	%p6, %r2, 63;
	@%p6 bra 	$L__BB0_12;
	ld.shared.f32 	%f20, [%r4+256];
	ld.shared.f32 	%f21, [%r4];
	add.f32 	%f22, %f20, %f21;
	st.shared.f32 	[%r4], %f22;
$L__BB0_12:
	bar.sync 	0;
	setp.gt.u32 	%p7, %r2, 31;
	@%p7 bra 	$L__BB0_14;
	ld.shared.f32 	%f23, [%r4+128];
	ld.shared.f32 	%f24, [%r4];
	add.f32 	%f25, %f23, %f24;
	st.shared.f32 	[%r4], %f25;
$L__BB0_14:
	setp.gt.u32 	%p8, %r2, 31;
	bar.sync 	0;
	@%p8 bra 	$L__BB0_17;
	ld.shared.f32 	%f26, [%r4];
	mov.b32 	%r10, %f26;
	shfl.sync.down.b32	%r11|%p9, %r10, 16, 31, -1;
	mov.b32 	%f27, %r11;
	add.f32 	%f28, %f26, %f27;
	mov.b32 	%r12, %f28;
	shfl.sync.down.b32	%r13|%p10, %r12, 8, 31, -1;
	mov.b32 	%f29, %r13;
	add.f32 	%f30, %f28, %f29;
	mov.b32 	%r14, %f30;
	shfl.sync.down.b32	%r15|%p11, %r14, 4, 31, -1;
	mov.b32 	%f31, %r15;
	add.f32 	%f32, %f30, %f31;
	mov.b32 	%r16, %f32;
	shfl.sync.down.b32	%r17|%p12, %r16, 2, 31, -1;
	mov.b32 	%f33, %r17;
	add.f32 	%f34, %f32, %f33;
	mov.b32 	%r18, %f34;
	shfl.sync.down.b32	%r19|%p13, %r18, 1, 31, -1;
	mov.b32 	%f35, %r19;
	add.f32 	%f5, %f34, %f35;
	setp.ne.s32 	%p14, %r2, 0;
	@%p14 bra 	$L__BB0_17;
	cvta.to.global.u64 	%rd12, %rd3;
	mul.wide.u32 	%rd13, %r1, 4;
	add.s64 	%rd14, %rd12, %rd13;
	st.global.f32 	[%rd14], %f5;
$L__BB0_17:
	ret;

}
	// .globl	_Z17reduce_add_kernelILi1024EEvPKfP6__halfi
.visible .entry _Z17reduce_add_kernelILi1024EEvPKfP6__halfi(
	.param .u64 .ptr .align 1 _Z17reduce_add_kernelILi1024EEvPKfP6__halfi_param_0,
	.param .u64 .ptr .align 1 _Z17reduce_add_kernelILi1024EEvPKfP6__halfi_param_1,
	.param .u32 _Z17reduce_add_kernelILi1024EEvPKfP6__halfi_param_2
)
{
	.reg .pred 	%p<22>;
	.reg .b16 	%rs<2>;
	.reg .b32 	%r<72>;
	.reg .b32 	%f<110>;
	.reg .b64 	%rd<17>;
	// demoted variable
	.shared .align 4 .b8 _ZZ17reduce_add_kernelILi1024EEvPKfP6__halfiE6shared[4096];
	ld.param.u64 	%rd3, [_Z17reduce_add_kernelILi1024EEvPKfP6__halfi_param_0];
	ld.param.u64 	%rd2, [_Z17reduce_add_kernelILi1024EEvPKfP6__halfi_param_1];
	ld.param.u32 	%r32, [_Z17reduce_add_kernelILi1024EEvPKfP6__halfi_param_2];
	cvta.to.global.u64 	%rd1, %rd3;
	mov.u32 	%r1, %tid.x;
	mov.u32 	%r33, %ctaid.x;
	mov.u32 	%r34, %ntid.x;
	mul.lo.s32 	%r2, %r33, %r34;
	add.s32 	%r3, %r2, %r1;
	setp.ge.s32 	%p1, %r3, %r32;
	mov.f32 	%f109, 0f00000000;
	@%p1 bra 	$L__BB1_13;
	add.s32 	%r36, %r3, 1024;
	max.s32 	%r37, %r32, %r36;
	not.b32 	%r38, %r2;
	add.s32 	%r39, %r37, %r38;
	sub.s32 	%r40, %r39, %r1;
	shr.u32 	%r41, %r40, 10;
	add.s32 	%r4, %r41, 1;
	and.b32  	%r5, %r4, 15;
	setp.lt.u32 	%p2, %r40, 15360;
	mov.f32 	%f109, 0f00000000;
	mov.b32 	%r66, 0;
	mov.u32 	%r63, %r3;
	@%p2 bra 	$L__BB1_4;
	and.b32  	%r66, %r4, 8388592;
	neg.s32 	%r61, %r66;
	mov.f32 	%f109, 0f00000000;
	mov.u32 	%r63, %r3;
$L__BB1_3:
	.pragma "nounroll";
	mul.wide.s32 	%rd4, %r63, 4;
	add.s64 	%rd5, %rd1, %rd4;
	ld.global.f32 	%f19, [%rd5];
	add.f32 	%f20, %f109, %f19;
	ld.global.f32 	%f21, [%rd5+4096];
	add.f32 	%f22, %f20, %f21;
	ld.global.f32 	%f23, [%rd5+8192];
	add.f32 	%f24, %f22, %f23;
	ld.global.f32 	%f25, [%rd5+12288];
	add.f32 	%f26, %f24, %f25;
	ld.global.f32 	%f27, [%rd5+16384];
	add.f32 	%f28, %f26, %f27;
	ld.global.f32 	%f29, [%rd5+20480];
	add.f32 	%f30, %f28, %f29;
	ld.global.f32 	%f31, [%rd5+24576];
	add.f32 	%f32, %f30, %f31;
	ld.global.f32 	%f33, [%rd5+28672];
	add.f32 	%f34, %f32, %f33;
	ld.global.f32 	%f35, [%rd5+32768];
	add.f32 	%f36, %f34, %f35;
	ld.global.f32 	%f37, [%rd5+36864];
	add.f32 	%f38, %f36, %f37;
	ld.global.f32 	%f39, [%rd5+40960];
	add.f32 	%f40, %f38, %f39;
	ld.global.f32 	%f41, [%rd5+45056];
	add.f32 	%f42, %f40, %f41;
	ld.global.f32 	%f43, [%rd5+49152];
	add.f32 	%f44, %f42, %f43;
	ld.global.f32 	%f45, [%rd5+53248];
	add.f32 	%f46, %f44, %f45;
	ld.global.f32 	%f47, [%rd5+57344];
	add.f32 	%f48, %f46, %f47;
	ld.global.f32 	%f49, [%rd5+61440];
	add.f32 	%f109, %f48, %f49;
	add.s32 	%r63, %r63, 16384;
	add.s32 	%r61, %r61, 16;
	setp.ne.s32 	%p3, %r61, 0;
	@%p3 bra 	$L__BB1_3;
$L__BB1_4:
	setp.eq.s32 	%p4, %r5, 0;
	@%p4 bra 	$L__BB1_13;
	and.b32  	%r14, %r4, 7;
	setp.lt.u32 	%p5, %r5, 8;
	@%p5 bra 	$L__BB1_7;
	mul.wide.s32 	%rd6, %r63, 4;
	add.s64 	%rd7, %rd1, %rd6;
	ld.global.f32 	%f51, [%rd7];
	add.f32 	%f52, %f109, %f51;
	shl.b32 	%r42, %r66, 10;
	add.s32 	%r43, %r42, %r3;
	add.s32 	%r44, %r43, 1024;
	mul.wide.s32 	%rd8, %r44, 4;
	add.s64 	%rd9, %rd1, %rd8;
	ld.global.f32 	%f53, [%rd9];
	add.f32 	%f54, %f52, %f53;
	ld.global.f32 	%f55, [%rd9+4096];
	add.f32 	%f56, %f54, %f55;
	ld.global.f32 	%f57, [%rd9+8192];
	add.f32 	%f58, %f56, %f57;
	ld.global.f32 	%f59, [%rd9+12288];
	add.f32 	%f60, %f58, %f59;
	ld.global.f32 	%f61, [%rd9+16384];
	add.f32 	%f62, %f60, %f61;
	ld.global.f32 	%f63, [%rd9+20480];
	add.f32 	%f64, %f62, %f63;
	ld.global.f32 	%f65, [%rd9+24576];
	add.f32 	%f109, %f64, %f65;
	add.s32 	%r66, %r66, 8;
	add.s32 	%r63, %r43, 8192;
$L__BB1_7:
	setp.eq.s32 	%p6, %r14, 0;
	@%p6 bra 	$L__BB1_13;
	and.b32  	%r19, %r4, 3;
	setp.lt.u32 	%p7, %r14, 4;
	@%p7 bra 	$L__BB1_10;
	mul.wide.s32 	%rd10, %r63, 4;
	add.s64 	%rd11, %rd1, %rd10;
	ld.global.f32 	%f67, [%rd11];
	add.f32 	%f68, %f109, %f67;
	shl.b32 	%r45, %r66, 10;
	add.s32 	%r46, %r45, %r3;
	add.s32 	%r47, %r46, 1024;
	mul.wide.s32 	%rd12, %r47, 4;
	add.s64 	%rd13, %rd1, %rd12;
	ld.global.f32 	%f69, [%rd13];
	add.f32 	%f70, %f68, %f69;
	ld.global.f32 	%f71, [%rd13+4096];
	add.f32 	%f72, %f70, %f71;
	ld.global.f32 	%f73, [%rd13+8192];
	add.f32 	%f109, %f72, %f73;
	add.s32 	%r66, %r66, 4;
	add.s32 	%r63, %r46, 4096;
$L__BB1_10:
	setp.eq.s32 	%p8, %r19, 0;
	@%p8 bra 	$L__BB1_13;
	neg.s32 	%r69, %r19;
$L__BB1_12:
	.pragma "nounroll";
	mul.wide.s32 	%rd14, %r63, 4;
	add.s64 	%rd15, %rd1, %rd14;
	ld.global.f32 	%f74, [%rd15];
	add.f32 	%f109, %f109, %f74;
	add.s32 	%r66, %r66, 1;
	shl.b32 	%r48, %r66, 10;
	add.s32 	%r63, %r3, %r48;
	add.s32 	%r69, %r69, 1;
	setp.ne.s32 	%p9, %r69, 0;
	@%p9 bra 	$L__BB1_12;
$L__BB1_13:
	shl.b32 	%r49, %r1, 2;
	mov.u32 	%r50, _ZZ17reduce_add_kernelILi1024EEvPKfP6__halfiE6shared;
	add.s32 	%r31, %r50, %r49;
	st.shared.f32 	[%r31], %f109;
	bar.sync 	0;
	setp.gt.u32 	%p10, %r1, 511;
	@%p10 bra 	$L__BB1_15;
	ld.shared.f32 	%f75, [%r31+2048];
	ld.shared.f32 	%f76, [%r31];
	add.f32 	%f77, %f75, %f76;
	st.shared.f32 	[%r31], %f77;
$L__BB1_15:
	bar.sync 	0;
	setp.gt.u32 	%p11, %r1, 255;
	@%p11 bra 	$L__BB1_17;
	ld.shared.f32 	%f78, [%r31+1024];
	ld.shared.f32 	%f79, [%r31];
	add.f32 	%f80, %f78, %f79;
	st.shared.f32 	[%r31], %f80;
$L__BB1_17:
	bar.sync 	0;
	setp.gt.u32 	%p12, %r1, 127;
	@%p12 bra 	$L__BB1_19;
	ld.shared.f32 	%f81, [%r31+512];
	ld.shared.f32 	%f82, [%r31];
	add.f32 	%f83, %f81, %f82;
	st.shared.f32 	[%r31], %f83;
$L__BB1_19:
	bar.sync 	0;
	setp.gt.u32 	%p13, %r1, 63;
	@%p13 bra 	$L__BB1_21;
	ld.shared.f32 	%f84, [%r31+256];
	ld.shared.f32 	%f85, [%r31];
	add.f32 	%f86, %f84, %f85;
	st.shared.f32 	[%r31], %f86;
$L__BB1_21:
	bar.sync 	0;
	setp.gt.u32 	%p14, %r1, 31;
	@%p14 bra 	$L__BB1_23;
	ld.shared.f32 	%f87, [%r31+128];
	ld.shared.f32 	%f88, [%r31];
	add.f32 	%f89, %f87, %f88;
	st.shared.f32 	[%r31], %f89;
$L__BB1_23:
	setp.gt.u32 	%p15, %r1, 31;
	bar.sync 	0;
	@%p15 bra 	$L__BB1_26;
	ld.shared.f32 	%f90, [%r31];
	mov.b32 	%r51, %f90;
	shfl.sync.down.b32	%r52|%p16, %r51, 16, 31, -1;
	mov.b32 	%f91, %r52;
	add.f32 	%f92, %f90, %f91;
	mov.b32 	%r53, %f92;
	shfl.sync.down.b32	%r54|%p17, %r53, 8, 31, -1;
	mov.b32 	%f93, %r54;
	add.f32 	%f94, %f92, %f93;
	mov.b32 	%r55, %f94;
	shfl.sync.down.b32	%r56|%p18, %r55, 4, 31, -1;
	mov.b32 	%f95, %r56;
	add.f32 	%f96, %f94, %f95;
	mov.b32 	%r57, %f96;
	shfl.sync.down.b32	%r58|%p19, %r57, 2, 31, -1;
	mov.b32 	%f97, %r58;
	add.f32 	%f98, %f96, %f97;
	mov.b32 	%r59, %f98;
	shfl.sync.down.b32	%r60|%p20, %r59, 1, 31, -1;
	mov.b32 	%f99, %r60;
	add.f32 	%f14, %f98, %f99;
	setp.ne.s32 	%p21, %r1, 0;
	@%p21 bra 	$L__BB1_26;
	// begin inline asm
	{  cvt.rn.f16.f32 %rs1, %f14;}

	// end inline asm
	cvta.to.global.u64 	%rd16, %rd2;
	st.global.u16 	[%rd16], %rs1;
$L__BB1_26:
	ret;

}


// ===== COMPILED SASS (sm_100) =====

	.target	sm_100

	.elftype	@"ET_EXEC"


//--------------------- .note.nv.tkinfo           --------------------------
	.section	.note.nv.tkinfo,"",@"SHT_NOTE"
	.sectionflags	@"SHF_NOTE_NV_TKINFO"
	.tkinfo
        /*0018*/ 	.word	0x00000002
        /*0030*/ 	.string	""
        /*0030*/ 	.string	"ptxas"
        /*0030*/ 	.string	"Cuda compilation tools, release 13.0, V13.0.88"
        /*0030*/ 	.string	"Build cuda_13.0.r13.0/compiler.36424714_0"
        /*0030*/ 	.string	"-arch sm_100 -m 64 "



//--------------------- .note.nv.cuinfo           --------------------------
	.section	.note.nv.cuinfo,"",@"SHT_NOTE"
	.sectionflags	@"SHF_NOTE_NV_CUINFO"
        /*0018*/ 	.short	0x0002
        /*001a*/ 	.short	0x0064
        /*001c*/ 	.short	0x0082
	.zero		2


//--------------------- .nv.info                  --------------------------
	.section	.nv.info,"",@"SHT_CUDA_INFO"
	.align	4


	//----- nvinfo : EIATTR_REGCOUNT
	.align		4
        /*0000*/ 	.byte	0x04, 0x2f
        /*0002*/ 	.short	(.L_1 - .L_0)
	.align		4
.L_0:
        /*0004*/ 	.word	index@(_Z10dot_kernelILi1024EEvPK6__halfS2_Pfi)
        /*0008*/ 	.word	0x00000010


	//----- nvinfo : EIATTR_FRAME_SIZE
	.align		4
.L_1:
        /*000c*/ 	.byte	0x04, 0x11
        /*000e*/ 	.short	(.L_3 - .L_2)
	.align		4
.L_2:
        /*0010*/ 	.word	index@(_Z10dot_kernelILi1024EEvPK6__halfS2_Pfi)
        /*0014*/ 	.word	0x00000000


	//----- nvinfo : EIATTR_REGCOUNT
	.align		4
.L_3:
        /*0018*/ 	.byte	0x04, 0x2f
        /*001a*/ 	.short	(.L_5 - .L_4)
	.align		4
.L_4:
        /*001c*/ 	.word	index@(_Z17reduce_add_kernelILi1024EEvPKfP6__halfi)
        /*0020*/ 	.word	0x0000001d


	//----- nvinfo : EIATTR_FRAME_SIZE
	.align		4
.L_5:
        /*0024*/ 	.byte	0x04, 0x11
        /*0026*/ 	.short	(.L_7 - .L_6)
	.align		4
.L_6:
        /*0028*/ 	.word	index@(_Z17reduce_add_kernelILi1024EEvPKfP6__halfi)
        /*002c*/ 	.word	0x00000000


	//----- nvinfo : EIATTR_MIN_STACK_SIZE
	.align		4
.L_7:
        /*0030*/ 	.byte	0x04, 0x12
        /*0032*/ 	.short	(.L_9 - .L_8)
	.align		4
.L_8:
        /*0034*/ 	.word	index@(_Z17reduce_add_kernelILi1024EEvPKfP6__halfi)
        /*0038*/ 	.word	0x00000000


	//----- nvinfo : EIATTR_MIN_STACK_SIZE
	.align		4
.L_9:
        /*003c*/ 	.byte	0x04, 0x12
        /*003e*/ 	.short	(.L_11 - .L_10)
	.align		4
.L_10:
        /*0040*/ 	.word	index@(_Z10dot_kernelILi1024EEvPK6__halfS2_Pfi)
        /*0044*/ 	.word	0x00000000
.L_11:


//--------------------- .nv.compat                --------------------------
	.section	.nv.compat,"",@"SHT_CUDA_COMPAT_INFO"
	.align	4
        /*0000*/ 	.byte	0x02, 0x09, 0x00, 0x00, 0x02, 0x02, 0x01, 0x00, 0x02, 0x05, 0x05, 0x00, 0x03, 0x07, 0x01, 0x01
        /*0010*/ 	.byte	0x02, 0x03, 0x00, 0x00, 0x02, 0x06, 0x01, 0x00, 0x04, 0x0b, 0x08, 0x00, 0x09, 0x00, 0x00, 0x00
        /*0020*/ 	.byte	0x00, 0x00, 0x00, 0x00


//--------------------- .nv.info._Z17reduce_add_kernelILi1024EEvPKfP6__halfi --------------------------
	.section	.nv.info._Z17reduce_add_kernelILi1024EEvPKfP6__halfi,"",@"SHT_CUDA_INFO"
	.sectionflags	@""
	.align	4


	//----- nvinfo : EIATTR_CUDA_API_VERSION
	.align		4
        /*0000*/ 	.byte	0x04, 0x37
        /*0002*/ 	.short	(.L_13 - .L_12)
.L_12:
        /*0004*/ 	.word	0x00000082


	//----- nvinfo : EIATTR_KPARAM_INFO
	.align		4
.L_13:
        /*0008*/ 	.byte	0x04, 0x17
        /*000a*/ 	.short	(.L_15 - .L_14)
.L_14:
        /*000c*/ 	.word	0x00000000
        /*0010*/ 	.short	0x0002
        /*0012*/ 	.short	0x0010
        /*0014*/ 	.byte	0x00, 0xf0, 0x11, 0x00


	//----- nvinfo : EIATTR_KPARAM_INFO
	.align		4
.L_15:
        /*0018*/ 	.byte	0x04, 0x17
        /*001a*/ 	.short	(.L_17 - .L_16)
.L_16:
        /*001c*/ 	.word	0x00000000
        /*0020*/ 	.short	0x0001
        /*0022*/ 	.short	0x0008
        /*0024*/ 	.byte	0x00, 0xf5, 0x21, 0x00


	//----- nvinfo : EIATTR_KPARAM_INFO
	.align		4
.L_17:
        /*0028*/ 	.byte	0x04, 0x17
        /*002a*/ 	.short	(.L_19 - .L_18)
.L_18:
        /*002c*/ 	.word	0x00000000
        /*0030*/ 	.short	0x0000
        /*0032*/ 	.short	0x0000
        /*0034*/ 	.byte	0x00, 0xf5, 0x21, 0x00


	//----- nvinfo : EIATTR_SPARSE_MMA_MASK
	.align		4
.L_19:
        /*0038*/ 	.byte	0x03, 0x50
        /*003a*/ 	.short	0x0000


	//----- nvinfo : EIATTR_MAXREG_COUNT
	.align		4
        /*003c*/ 	.byte	0x03, 0x1b
        /*003e*/ 	.short	0x00ff


	//----- nvinfo : EIATTR_NUM_BARRIERS
	.align		4
        /*0040*/ 	.byte	0x02, 0x4c
        /*0042*/ 	.byte	0x01
	.zero		1


	//----- nvinfo : EIATTR_MERCURY_ISA_VERSION
	.align		4
        /*0044*/ 	.byte	0x03, 0x5f
        /*0046*/ 	.short	0x0101


	//----- nvinfo : EIATTR_COOP_GROUP_MASK_REGIDS
	.align		4
        /*0048*/ 	.byte	0x04, 0x29
        /*004a*/ 	.short	(.L_21 - .L_20)


	//   ....[0]....
.L_20:
        /*004c*/ 	.word	0xffffffff


	//   ....[1]....
        /*0050*/ 	.word	0xffffffff


	//   ....[2]....
        /*0054*/ 	.word	0xffffffff


	//   ....[3]....
        /*0058*/ 	.word	0xffffffff


	//   ....[4]....
        /*005c*/ 	.word	0xffffffff


	//----- nvinfo : EIATTR_COOP_GROUP_INSTR_OFFSETS
	.align		4
.L_21:
        /*0060*/ 	.byte	0x04, 0x28
        /*0062*/ 	.short	(.L_23 - .L_22)


	//   ....[0]....
.L_22:
        /*0064*/ 	.word	0x00000aa0


	//   ....[1]....
        /*0068*/ 	.word	0x00000ac0


	//   ....[2]....
        /*006c*/ 	.word	0x00000ae0


	//   ....[3]....
        /*0070*/ 	.word	0x00000b00


	//   ....[4]....
        /*0074*/ 	.word	0x00000b20


	//----- nvinfo : EIATTR_VRC_CTA_INIT_COUNT
	.align		4
.L_23:
        /*0078*/ 	.byte	0x02, 0x4a
	.zero		1
	.zero		1


	//----- nvinfo : EIATTR_EXIT_INSTR_OFFSETS
	.align		4
        /*007c*/ 	.byte	0x04, 0x1c
        /*007e*/ 	.short	(.L_25 - .L_24)


	//   ....[0]....
.L_24:
        /*0080*/ 	.word	0x00000a70


	//   ....[1]....
        /*0084*/ 	.word	0x00000b30


	//   ....[2]....
        /*0088*/ 	.word	0x00000b80


	//----- nvinfo : EIATTR_CRS_STACK_SIZE
	.align		4
.L_25:
        /*008c*/ 	.byte	0x04, 0x1e
        /*008e*/ 	.short	(.L_27 - .L_26)
.L_26:
        /*0090*/ 	.word	0x00000000


	//----- nvinfo : EIATTR_CBANK_PARAM_SIZE
	.align		4
.L_27:
        /*0094*/ 	.byte	0x03, 0x19
        /*0096*/ 	.short	0x0014


	//----- nvinfo : EIATTR_PARAM_CBANK
	.align		4
        /*0098*/ 	.byte	0x04, 0x0a
        /*009a*/ 	.short	(.L_29 - .L_28)
	.align		4
.L_28:
        /*009c*/ 	.word	index@(.nv.constant0._Z17reduce_add_kernelILi1024EEvPKfP6__halfi)
        /*00a0*/ 	.short	0x0380
        /*00a2*/ 	.short	0x0014


	//----- nvinfo : EIATTR_SW_WAR
	.align		4
.L_29:
        /*00a4*/ 	.byte	0x04, 0x36
        /*00a6*/ 	.short	(.L_31 - .L_30)
.L_30:
        /*00a8*/ 	.word	0x00000008
.L_31:


//--------------------- .nv.info._Z10dot_kernelILi1024EEvPK6__halfS2_Pfi --------------------------
	.section	.nv.info._Z10dot_kernelILi1024EEvPK6__halfS2_Pfi,"",@"SHT_CUDA_INFO"
	.sectionflags	@""
	.align	4


	//----- nvinfo : EIATTR_CUDA_API_VERSION
	.align		4
        /*0000*/ 	.byte	0x04, 0x37
        /*0002*/ 	.short	(.L_33 - .L_32)
.L_32:
        /*0004*/ 	.word	0x00000082


	//----- nvinfo : EIATTR_KPARAM_INFO
	.align		4
.L_33:
        /*0008*/ 	.byte	0x04, 0x17
        /*000a*/ 	.short	(.L_35 - .L_34)
.L_34:
        /*000c*/ 	.word	0x00000000
        /*0010*/ 	.short	0x0003
        /*0012*/ 	.short	0x0018
        /*0014*/ 	.byte	0x00, 0xf0, 0x11, 0x00


	//----- nvinfo : EIATTR_KPARAM_INFO
	.align		4
.L_35:
        /*0018*/ 	.byte	0x04, 0x17
        /*001a*/ 	.short	(.L_37 - .L_36)
.L_36:
        /*001c*/ 	.word	0x00000000
        /*0020*/ 	.short	0x0002
        /*0022*/ 	.short	0x0010
        /*0024*/ 	.byte	0x00, 0xf5, 0x21, 0x00


	//----- nvinfo : EIATTR_KPARAM_INFO
	.align		4
.L_37:
        /*0028*/ 	.byte	0x04, 0x17
        /*002a*/ 	.short	(.L_39 - .L_38)
.L_38:
        /*002c*/ 	.word	0x00000000
        /*0030*/ 	.short	0x0001
        /*0032*/ 	.short	0x0008
        /*0034*/ 	.byte	0x00, 0xf5, 0x21, 0x00


	//----- nvinfo : EIATTR_KPARAM_INFO
	.align		4
.L_39:
        /*0038*/ 	.byte	0x04, 0x17
        /*003a*/ 	.short	(.L_41 - .L_40)
.L_40:
        /*003c*/ 	.word	0x00000000
        /*0040*/ 	.short	0x0000
        /*0042*/ 	.short	0x0000
        /*0044*/ 	.byte	0x00, 0xf5, 0x21, 0x00


	//----- nvinfo : EIATTR_SPARSE_MMA_MASK
	.align		4
.L_41:
        /*0048*/ 	.byte	0x03, 0x50
        /*004a*/ 	.short	0x0000


	//----- nvinfo : EIATTR_MAXREG_COUNT
	.align		4
        /*004c*/ 	.byte	0x03, 0x1b
        /*004e*/ 	.short	0x00ff


	//----- nvinfo : EIATTR_NUM_BARRIERS
	.align		4
        /*0050*/ 	.byte	0x02, 0x4c
        /*0052*/ 	.byte	0x01
	.zero		1


	//----- nvinfo : EIATTR_MERCURY_ISA_VERSION
	.align		4
        /*0054*/ 	.byte	0x03, 0x5f
        /*0056*/ 	.short	0x0101


	//----- nvinfo : EIATTR_COOP_GROUP_MASK_REGIDS
	.align		4
        /*0058*/ 	.byte	0x04, 0x29
        /*005a*/ 	.short	(.L_43 - .L_42)


	//   ....[0]....
.L_42:
        /*005c*/ 	.word	0xffffffff


	//   ....[1]....
        /*0060*/ 	.word	0xffffffff


	//   ....[2]....
        /*0064*/ 	.word	0xffffffff


	//   ....[3]....
        /*0068*/ 	.word	0xffffffff


	//   ....[4]....
        /*006c*/ 	.word	0xffffffff


	//----- nvinfo : EIATTR_COOP_GROUP_INSTR_OFFSETS
	.align		4
.L_43:
        /*0070*/ 	.byte	0x04, 0x28
        /*0072*/ 	.short	(.L_45 - .L_44)


	//   ....[0]....
.L_44:
        /*0074*/ 	.word	0x00000440


	//   ....[1]....
        /*0078*/ 	.word	0x00000460


	//   ....[2]....
        /*007c*/ 	.word	0x00000480


	//   ....[3]....
        /*0080*/ 	.word	0x000004a0


	//   ....[4]....
        /*0084*/ 	.word	0x000004c0


	//----- nvinfo : EIATTR_VRC_CTA_INIT_COUNT
	.align		4
.L_45:
        /*0088*/ 	.byte	0x02, 0x4a
	.zero		1
	.zero		1


	//----- nvinfo : EIATTR_EXIT_INSTR_OFFSETS
	.align		4
        /*008c*/ 	.byte	0x04, 0x1c
        /*008e*/ 	.short	(.L_47 - .L_46)


	//   ....[0]....
.L_46:
        /*0090*/ 	.word	0x00000410


	//   ....[1]....
        /*0094*/ 	.word	0x000004d0


	//   ....[2]....
        /*0098*/ 	.word	0x00000520


	//----- nvinfo : EIATTR_CBANK_PARAM_SIZE
	.align		4
.L_47:
        /*009c*/ 	.byte	0x03, 0x19
        /*009e*/ 	.short	0x001c


	//----- nvinfo : EIATTR_PARAM_CBANK
	.align		4
        /*00a0*/ 	.byte	0x04, 0x0a
        /*00a2*/ 	.short	(.L_49 - .L_48)
	.align		4
.L_48:
        /*00a4*/ 	.word	index@(.nv.constant0._Z10dot_kernelILi1024EEvPK6__halfS2_Pfi)
        /*00a8*/ 	.short	0x0380
        /*00aa*/ 	.short	0x001c


	//----- nvinfo : EIATTR_SW_WAR
	.align		4
.L_49:
        /*00ac*/ 	.byte	0x04, 0x36
        /*00ae*/ 	.short	(.L_51 - .L_50)
.L_50:
        /*00b0*/ 	.word	0x00000008
.L_51:


//--------------------- .nv.callgraph             --------------------------
	.section	.nv.callgraph,"",@"SHT_CUDA_CALLGRAPH"
	.align	4
	.sectionentsize	8
	.align		4
        /*0000*/ 	.word	0x00000000
	.align		4
        /*0004*/ 	.word	0xffffffff
	.align		4
        /*0008*/ 	.word	0x00000000
	.align		4
        /*000c*/ 	.word	0xfffffffe
	.align		4
        /*0010*/ 	.word	0x00000000
	.align		4
        /*0014*/ 	.word	0xfffffffd
	.align		4
        /*0018*/ 	.word	0x00000000
	.align		4
        /*001c*/ 	.word	0xfffffffc


//--------------------- .text._Z17reduce_add_kernelILi1024EEvPKfP6__halfi --------------------------
	.section	.text._Z17reduce_add_kernelILi1024EEvPKfP6__halfi,"ax",@progbits
	.align	128
        .global         _Z17reduce_add_kernelILi1024EEvPKfP6__halfi
        .type           _Z17reduce_add_kernelILi1024EEvPKfP6__halfi,@function
        .size           _Z17reduce_add_kernelILi1024EEvPKfP6__halfi,(.L_x_12 - _Z17reduce_add_kernelILi1024EEvPKfP6__halfi)
        .other          _Z17reduce_add_kernelILi1024EEvPKfP6__halfi,@"STO_CUDA_ENTRY STV_DEFAULT"
_Z17reduce_add_kernelILi1024EEvPKfP6__halfi:
.text._Z17reduce_add_kernelILi1024EEvPKfP6__halfi:
[----:B------:R-:W-:Y:S01]  /*0000*/  LDC R1, c[0x0][0x37c] ;  /* 0x0000df00ff017b82 */ /* 0x000fe20000000800 */
[----:B------:R-:W0:Y:S07]  /*0010*/  S2R R0, SR_TID.X ;  /* 0x0000000000007919 */ /* 0x000e2e0000002100 */
[----:B------:R-:W1:Y:S01]  /*0020*/  S2UR UR4, SR_CTAID.X ;  /* 0x00000000000479c3 */ /* 0x000e620000002500 */
[----:B------:R-:W1:Y:S01]  /*0030*/  LDCU UR5, c[0x0][0x360] ;  /* 0x00006c00ff0577ac */ /* 0x000e620008000800 */
[----:B------:R-:W-:Y:S01]  /*0040*/  BSSY.RECONVERGENT B0, `(.L_x_0) ;  /* 0x000007e000007945 */ /* 0x000fe20003800200 */
[----:B------:R-:W-:Y:S01]  /*0050*/  HFMA2 R5, -RZ, RZ, 0, 0 ;  /* 0x00000000ff057431 */ /* 0x000fe200000001ff */
[----:B------:R-:W2:Y:S04]  /*0060*/  LDCU.64 UR8, c[0x0][0x358] ;  /* 0x00006b00ff0877ac */ /* 0x000ea80008000a00 */
[----:B------:R-:W3:Y:S01]  /*0070*/  LDC R3, c[0x0][0x390] ;  /* 0x0000e400ff037b82 */ /* 0x000ee20000000800 */
[----:B-1----:R-:W-:-:S06]  /*0080*/  UIMAD UR4, UR4, UR5, URZ ;  /* 0x00000005040472a4 */ /* 0x002fcc000f8e02ff */
[----:B0-----:R-:W-:-:S04]  /*0090*/  IADD3 R4, PT, PT, R0, UR4, RZ ;  /* 0x0000000400047c10 */ /* 0x001fc8000fffe0ff */
[----:B---3--:R-:W-:-:S13]  /*00a0*/  ISETP.GE.AND P0, PT, R4, R3, PT ;  /* 0x000000030400720c */ /* 0x008fda0003f06270 */
[----:B--2---:R-:W-:Y:S05]  /*00b0*/  @P0 BRA `(.L_x_1) ;  /* 0x0000000400d80947 */ /* 0x004fea0003800000 */
[----:B------:R-:W-:Y:S01]  /*00c0*/  ULOP3.LUT UR5, URZ, UR4, URZ, 0x33, !UPT ;  /* 0x00000004ff057292 */ /* 0x000fe2000f8e33ff */
[----:B------:R-:W-:Y:S01]  /*00d0*/  VIADDMNMX R3, R4, 0x400, R3, !PT ;  /* 0x0000040004037846 */ /* 0x000fe20007800103 */
[----:B------:R-:W-:Y:S01]  /*00e0*/  BSSY.RECONVERGENT B1, `(.L_x_2) ;  /* 0x0000034000017945 */ /* 0x000fe20003800200 */
[----:B------:R-:W-:Y:S02]  /*00f0*/  MOV R5, RZ ;  /* 0x000000ff00057202 */ /* 0x000fe40000000f00 */
[----:B------:R-:W-:Y:S02]  /*0100*/  MOV R7, RZ ;  /* 0x000000ff00077202 */ /* 0x000fe40000000f00 */
[----:B------:R-:W-:Y:S02]  /*0110*/  IADD3 R3, PT, PT, -R0, UR5, R3 ;  /* 0x0000000500037c10 */ /* 0x000fe4000fffe103 */
[----:B------:R-:W-:Y:S02]  /*0120*/  MOV R8, R4 ;  /* 0x0000000400087202 */ /* 0x000fe40000000f00 */
[----:B------:R-:W-:-:S02]  /*0130*/  ISETP.GE.U32.AND P1, PT, R3, 0x3c00, PT ;  /* 0x00003c000300780c */ /* 0x000fc40003f26070 */
[----:B------:R-:W-:-:S04]  /*0140*/  LEA.HI R6, R3, 0x1, RZ, 0x16 ;  /* 0x0000000103067811 */ /* 0x000fc800078fb0ff */
[----:B------:R-:W-:-:S04]  /*0150*/  LOP3.LUT R23, R6, 0xf, RZ, 0xc0, !PT ;  /* 0x0000000f06177812 */ /* 0x000fc800078ec0ff */
[----:B------:R-:W-:-:S03]  /*0160*/  ISETP.NE.AND P0, PT, R23, RZ, PT ;  /* 0x000000ff1700720c */ /* 0x000fc60003f05270 */
[----:B------:R-:W-:Y:S10]  /*0170*/  @!P1 BRA `(.L_x_3) ;  /* 0x0000000000a89947 */ /* 0x000ff40003800000 */
[----:B------:R-:W-:Y:S02]  /*0180*/  LOP3.LUT R7, R6, 0x7ffff0, RZ, 0xc0, !PT ;  /* 0x007ffff006077812 */ /* 0x000fe400078ec0ff */
[----:B------:R-:W-:Y:S02]  /*0190*/  MOV R5, RZ ;  /* 0x000000ff00057202 */ /* 0x000fe40000000f00 */
[----:B------:R-:W-:Y:S02]  /*01a0*/  MOV R8, R4 ;  /* 0x0000000400087202 */ /* 0x000fe40000000f00 */
[----:B------:R-:W-:-:S07]  /*01b0*/  IADD3 R25, PT, PT, -R7, RZ, RZ ;  /* 0x000000ff07197210 */ /* 0x000fce0007ffe1ff */
.L_x_4:
[----:B------:R-:W0:Y:S02]  /*01c0*/  LDC.64 R2, c[0x0][0x380] ;  /* 0x0000e000ff027b82 */ /* 0x000e240000000a00 */
[----:B0-----:R-:W-:-:S05]  /*01d0*/  IMAD.WIDE R2, R8, 0x4, R2 ;  /* 0x0000000408027825 */ /* 0x001fca00078e0202 */
[----:B------:R-:W2:Y:S04]  /*01e0*/  LDG.E R22, desc[UR8][R2.64] ;  /* 0x0000000802167981 */ /* 0x000ea8000c1e1900 */
[----:B------:R-:W3:Y:S04]  /*01f0*/  LDG.E R21, desc[UR8][R2.64+0x1000] ;  /* 0x0010000802157981 */ /* 0x000ee8000c1e1900 */
[----:B------:R-:W4:Y:S04]  /*0200*/  LDG.E R24, desc[UR8][R2.64+0x2000] ;  /* 0x0020000802187981 */ /* 0x000f28000c1e1900 */
[----:B------:R-:W5:Y:S04]  /*0210*/  LDG.E R26, desc[UR8][R2.64+0x3000] ;  /* 0x00300008021a7981 */ /* 0x000f68000c1e1900 */
        /* <DEDUP_REMOVED lines=11> */
[----:B------:R-:W5:Y:S01]  /*02d0*/  LDG.E R20, desc[UR8][R2.64+0xf000] ;  /* 0x00f0000802147981 */ /* 0x000f62000c1e1900 */
[----:B------:R-:W-:-:S02]  /*02e0*/  IADD3 R25, PT, PT, R25, 0x10, RZ ;  /* 0x0000001019197810 */ /* 0x000fc40007ffe0ff */
[----:B------:R-:W-:Y:S02]  /*02f0*/  IADD3 R8, PT, PT, R8, 0x4000, RZ ;  /* 0x0000400008087810 */ /* 0x000fe40007ffe0ff */
[----:B------:R-:W-:Y:S01]  /*0300*/  ISETP.NE.AND P1, PT, R25, RZ, PT ;  /* 0x000000ff1900720c */ /* 0x000fe20003f25270 */
[----:B--2---:R-:W-:-:S04]  /*0310*/  FADD R22, R22, R5 ;  /* 0x0000000516167221 */ /* 0x004fc80000000000 */
[----:B---3--:R-:W-:-:S04]  /*0320*/  FADD R21, R22, R21 ;  /* 0x0000001516157221 */ /* 0x008fc80000000000 */
[----:B----4-:R-:W-:-:S04]  /*0330*/  FADD R21, R21, R24 ;  /* 0x0000001815157221 */ /* 0x010fc80000000000 */
[----:B-----5:R-:W-:-:S04]  /*0340*/  FADD R26, R21, R26 ;  /* 0x0000001a151a7221 */ /* 0x020fc80000000000 */
[----:B------:R-:W-:-:S04]  /*0350*/  FADD R19, R26, R19 ;  /* 0x000000131a137221 */ /* 0x000fc80000000000 */
        /* <DEDUP_REMOVED lines=10> */
[----:B------:R-:W-:Y:S01]  /*0400*/  FADD R5, R9, R20 ;  /* 0x0000001409057221 */ /* 0x000fe20000000000 */
[----:B------:R-:W-:Y:S06]  /*0410*/  @P1 BRA `(.L_x_4) ;  /* 0xfffffffc00681947 */ /* 0x000fec000383ffff */
.L_x_3:
[----:B------:R-:W-:Y:S05]  /*0420*/  BSYNC.RECONVERGENT B1 ;  /* 0x0000000000017941 */ /* 0x000fea0003800200 */
.L_x_2:
[----:B------:R-:W-:Y:S05]  /*0430*/  @!P0 BRA `(.L_x_1) ;  /* 0x0000000000f88947 */ /* 0x000fea0003800000 */
[----:B------:R-:W-:Y:S01]  /*0440*/  ISETP.GE.U32.AND P0, PT, R23, 0x8, PT ;  /* 0x000000081700780c */ /* 0x000fe20003f06070 */
[----:B------:R-:W-:Y:S01]  /*0450*/  BSSY.RECONVERGENT B1, `(.L_x_5) ;  /* 0x000001b000017945 */ /* 0x000fe20003800200 */
[----:B------:R-:W-:-:S04]  /*0460*/  LOP3.LUT R15, R6, 0x7, RZ, 0xc0, !PT ;  /* 0x00000007060f7812 */ /* 0x000fc800078ec0ff */
[----:B------:R-:W-:-:S07]  /*0470*/  ISETP.NE.AND P1, PT, R15, RZ, PT ;  /* 0x000000ff0f00720c */ /* 0x000fce0003f25270 */
[----:B------:R-:W-:Y:S06]  /*0480*/  @!P0 BRA `(.L_x_6) ;  /* 0x00000000005c8947 */ /* 0x000fec0003800000 */
[----:B------:R-:W0:Y:S01]  /*0490*/  LDC.64 R2, c[0x0][0x380] ;  /* 0x0000e000ff027b82 */ /* 0x000e220000000a00 */
[----:B------:R-:W-:-:S04]  /*04a0*/  LEA R9, R7, R4, 0xa ;  /* 0x0000000407097211 */ /* 0x000fc800078e50ff */
[----:B------:R-:W-:Y:S01]  /*04b0*/  IADD3 R13, PT, PT, R9, 0x400, RZ ;  /* 0x00000400090d7810 */ /* 0x000fe20007ffe0ff */
[----:B0-----:R-:W-:-:S04]  /*04c0*/  IMAD.WIDE R10, R8, 0x4, R2 ;  /* 0x00000004080a7825 */ /* 0x001fc800078e0202 */
[----:B------:R-:W-:Y:S02]  /*04d0*/  IMAD.WIDE R2, R13, 0x4, R2 ;  /* 0x000000040d027825 */ /* 0x000fe400078e0202 */
[----:B------:R-:W2:Y:S04]  /*04e0*/  LDG.E R10, desc[UR8][R10.64] ;  /* 0x000000080a0a7981 */ /* 0x000ea8000c1e1900 */
[----:B------:R-:W3:Y:S04]  /*04f0*/  LDG.E R8, desc[UR8][R2.64] ;  /* 0x0000000802087981 */ /* 0x000ee8000c1e1900 */
[----:B------:R-:W4:Y:S04]  /*0500*/  LDG.E R12, desc[UR8][R2.64+0x1000] ;  /* 0x00100008020c7981 */ /* 0x000f28000c1e1900 */
[----:B------:R-:W5:Y:S04]  /*0510*/  LDG.E R14, desc[UR8][R2.64+0x2000] ;  /* 0x00200008020e7981 */ /* 0x000f68000c1e1900 */
[----:B------:R-:W5:Y:S04]  /*0520*/  LDG.E R16, desc[UR8][R2.64+0x3000] ;  /* 0x0030000802107981 */ /* 0x000f68000c1e1900 */
[----:B------:R-:W5:Y:S04]  /*0530*/  LDG.E R18, desc[UR8][R2.64+0x4000] ;  /* 0x0040000802127981 */ /* 0x000f68000c1e1900 */
[----:B------:R-:W5:Y:S04]  /*0540*/  LDG.E R20, desc[UR8][R2.64+0x5000] ;  /* 0x0050000802147981 */ /* 0x000f68000c1e1900 */
[----:B------:R-:W5:Y:S01]  /*0550*/  LDG.E R22, desc[UR8][R2.64+0x6000] ;  /* 0x0060000802167981 */ /* 0x000f62000c1e1900 */
[----:B------:R-:W-:Y:S01]  /*0560*/  IADD3 R7, PT, PT, R7, 0x8, RZ ;  /* 0x0000000807077810 */ /* 0x000fe20007ffe0ff */
[----:B--2---:R-:W-:-:S04]  /*0570*/  FADD R5, R5, R10 ;  /* 0x0000000a05057221 */ /* 0x004fc80000000000 */
[----:B---3--:R-:W-:Y:S01]  /*0580*/  FADD R5, R5, R8 ;  /* 0x0000000805057221 */ /* 0x008fe20000000000 */
[----:B------:R-:W-:-:S03]  /*0590*/  IADD3 R8, PT, PT, R9, 0x2000, RZ ;  /* 0x0000200009087810 */ /* 0x000fc60007ffe0ff */
[----:B----4-:R-:W-:-:S04]  /*05a0*/  FADD R5, R5, R12 ;  /* 0x0000000c05057221 */ /* 0x010fc80000000000 */
[----:B-----5:R-:W-:-:S04]  /*05b0*/  FADD R5, R5, R14 ;  /* 0x0000000e05057221 */ /* 0x020fc80000000000 */
[----:B------:R-:W-:-:S04]  /*05c0*/  FADD R5, R5, R16 ;  /* 0x0000001005057221 */ /* 0x000fc80000000000 */
[----:B------:R-:W-:-:S04]  /*05d0*/  FADD R5, R5, R18 ;  /* 0x0000001205057221 */ /* 0x000fc80000000000 */
[----:B------:R-:W-:-:S04]  /*05e0*/  FADD R5, R5, R20 ;  /* 0x0000001405057221 */ /* 0x000fc80000000000 */
[----:B------:R-:W-:-:S07]  /*05f0*/  FADD R5, R5, R22 ;  /* 0x0000001605057221 */ /* 0x000fce0000000000 */
.L_x_6:
[----:B------:R-:W-:Y:S05]  /*0600*/  BSYNC.RECONVERGENT B1 ;  /* 0x0000000000017941 */ /* 0x000fea0003800200 */
.L_x_5:
        /* <DEDUP_REMOVED lines=14> */
[----:B------:R-:W5:Y:S01]  /*06f0*/  LDG.E R14, desc[UR8][R2.64+0x2000] ;  /* 0x00200008020e7981 */ /* 0x000f62000c1e1900 */
[----:B------:R-:W-:Y:S01]  /*0700*/  IADD3 R7, PT, PT, R7, 0x4, RZ ;  /* 0x0000000407077810 */ /* 0x000fe20007ffe0ff */
[----:B--2---:R-:W-:-:S04]  /*0710*/  FADD R5, R5, R10 ;  /* 0x0000000a05057221 */ /* 0x004fc80000000000 */
[----:B---3--:R-:W-:Y:S01]  /*0720*/  FADD R5, R5, R8 ;  /* 0x0000000805057221 */ /* 0x008fe20000000000 */
[----:B------:R-:W-:-:S03]  /*0730*/  IADD3 R8, PT, PT, R9, 0x1000, RZ ;  /* 0x0000100009087810 */ /* 0x000fc60007ffe0ff */
[----:B----4-:R-:W-:-:S04]  /*0740*/  FADD R5, R5, R12 ;  /* 0x0000000c05057221 */ /* 0x010fc80000000000 */
[----:B-----5:R-:W-:-:S07]  /*0750*/  FADD R5, R5, R14 ;  /* 0x0000000e05057221 */ /* 0x020fce0000000000 */
.L_x_8:
[----:B------:R-:W-:Y:S05]  /*0760*/  BSYNC.RECONVERGENT B1 ;  /* 0x0000000000017941 */ /* 0x000fea0003800200 */
.L_x_7:
[----:B------:R-:W-:Y:S05]  /*0770*/  @!P1 BRA `(.L_x_1) ;  /* 0x0000000000289947 */ /* 0x000fea0003800000 */
[----:B------:R-:W0:Y:S01]  /*0780*/  LDC.64 R2, c[0x0][0x380] ;  /* 0x0000e000ff027b82 */ /* 0x000e220000000a00 */
[----:B------:R-:W-:-:S07]  /*0790*/  IADD3 R6, PT, PT, -R6, RZ, RZ ;  /* 0x000000ff06067210 */ /* 0x000fce0007ffe1ff */
.L_x_9:
[----:B0-----:R-:W-:-:S06]  /*07a0*/  IMAD.WIDE R10, R8, 0x4, R2 ;  /* 0x00000004080a7825 */ /* 0x001fcc00078e0202 */
[----:B------:R-:W2:Y:S01]  /*07b0*/  LDG.E R10, desc[UR8][R10.64] ;  /* 0x000000080a0a7981 */ /* 0x000ea2000c1e1900 */
[----:B------:R-:W-:Y:S02]  /*07c0*/  IADD3 R6, PT, PT, R6, 0x1, RZ ;  /* 0x0000000106067810 */ /* 0x000fe40007ffe0ff */
[----:B------:R-:W-:Y:S02]  /*07d0*/  IADD3 R7, PT, PT, R7, 0x1, RZ ;  /* 0x0000000107077810 */ /* 0x000fe40007ffe0ff */
[----:B------:R-:W-:Y:S02]  /*07e0*/  ISETP.NE.AND P0, PT, R6, RZ, PT ;  /* 0x000000ff0600720c */ /* 0x000fe40003f05270 */
[----:B------:R-:W-:Y:S01]  /*07f0*/  LEA R8, R7, R4, 0xa ;  /* 0x0000000407087211 */ /* 0x000fe200078e50ff */
[----:B--2---:R-:W-:-:S10]  /*0800*/  FADD R5, R10, R5 ;  /* 0x000000050a057221 */ /* 0x004fd40000000000 */
[----:B------:R-:W-:Y:S05]  /*0810*/  @P0 BRA `(.L_x_9) ;  /* 0xfffffffc00e00947 */ /* 0x000fea000383ffff */
.L_x_1:
[----:B------:R-:W-:Y:S05]  /*0820*/  BSYNC.RECONVERGENT B0 ;  /* 0x0000000000007941 */ /* 0x000fea0003800200 */
.L_x_0:
[----:B------:R-:W0:Y:S01]  /*0830*/  S2UR UR6, SR_CgaCtaId ;  /* 0x00000000000679c3 */ /* 0x000e220000008800 */
[----:B------:R-:W-:Y:S01]  /*0840*/  UMOV UR5, 0x400 ;  /* 0x0000040000057882 */ /* 0x000fe20000000000 */
[C---:B------:R-:W-:Y:S02]  /*0850*/  ISETP.GT.U32.AND P0, PT, R0.reuse, 0x1ff, PT ;  /* 0x000001ff0000780c */ /* 0x040fe40003f04070 */
[----:B------:R-:W-:Y:S01]  /*0860*/  ISETP.GT.U32.AND P1, PT, R0, 0xff, PT ;  /* 0x000000ff0000780c */ /* 0x000fe20003f24070 */
[----:B0-----:R-:W-:-:S06]  /*0870*/  ULEA UR5, UR6, UR5, 0x18 ;  /* 0x0000000506057291 */ /* 0x001fcc000f8ec0ff */
[----:B------:R-:W-:-:S05]  /*0880*/  LEA R2, R0, UR5, 0x2 ;  /* 0x0000000500027c11 */ /* 0x000fca000f8e10ff */
[----:B------:R-:W-:Y:S01]  /*0890*/  STS [R2], R5 ;  /* 0x0000000502007388 */ /* 0x000fe20000000800 */
[----:B------:R-:W-:Y:S06]  /*08a0*/  BAR.SYNC.DEFER_BLOCKING 0x0 ;  /* 0x0000000000007b1d */ /* 0x000fec0000010000 */
[----:B------:R-:W-:Y:S04]  /*08b0*/  @!P0 LDS R3, [R2+0x800] ;  /* 0x0008000002038984 */ /* 0x000fe80000000800 */
[----:B------:R-:W0:Y:S02]  /*08c0*/  @!P0 LDS R4, [R2] ;  /* 0x0000000002048984 */ /* 0x000e240000000800 */
[----:B0-----:R-:W-:-:S05]  /*08d0*/  @!P0 FADD R3, R3, R4 ;  /* 0x0000000403038221 */ /* 0x001fca0000000000 */
[----:B------:R-:W-:Y:S01]  /*08e0*/  @!P0 STS [R2], R3 ;  /* 0x0000000302008388 */ /* 0x000fe20000000800 */
[----:B------:R-:W-:Y:S01]  /*08f0*/  BAR.SYNC.DEFER_BLOCKING 0x0 ;  /* 0x0000000000007b1d */ /* 0x000fe20000010000 */
[----:B------:R-:W-:-:S05]  /*0900*/  ISETP.GT.U32.AND P0, PT, R0, 0x7f, PT ;  /* 0x0000007f0000780c */ /* 0x000fca0003f04070 */
        /* <DEDUP_REMOVED lines=16> */
[----:B------:R-:W-:Y:S06]  /*0a10*/  BAR.SYNC.DEFER_BLOCKING 0x0 ;  /* 0x0000000000007b1d */ /* 0x000fec0000010000 */
[----:B------:R-:W-:Y:S04]  /*0a20*/  @!P0 LDS R4, [R2+0x80] ;  /* 0x0000800002048984 */ /* 0x000fe80000000800 */
[----:B------:R-:W0:Y:S02]  /*0a30*/  @!P0 LDS R7, [R2] ;  /* 0x0000000002078984 */ /* 0x000e240000000800 */
[----:B0-----:R-:W-:-:S05]  /*0a40*/  @!P0 FADD R7, R4, R7 ;  /* 0x0000000704078221 */ /* 0x001fca0000000000 */
[----:B------:R0:W-:Y:S01]  /*0a50*/  @!P0 STS [R2], R7 ;  /* 0x0000000702008388 */ /* 0x0001e20000000800 */
[----:B------:R-:W-:Y:S06]  /*0a60*/  BAR.SYNC.DEFER_BLOCKING 0x0 ;  /* 0x0000000000007b1d */ /* 0x000fec0000010000 */
[----:B------:R-:W-:Y:S05]  /*0a70*/  @P0 EXIT ;  /* 0x000000000000094d */ /* 0x000fea0003800000 */
[----:B0-----:R-:W0:Y:S01]  /*0a80*/  LDS R2, [R2] ;  /* 0x0000000002027984 */ /* 0x001e220000000800 */
[----:B------:R-:W-:-:S03]  /*0a90*/  ISETP.NE.AND P0, PT, R0, RZ, PT ;  /* 0x000000ff0000720c */ /* 0x000fc60003f05270 */
[----:B0-----:R-:W0:Y:S02]  /*0aa0*/  SHFL.DOWN PT, R3, R2, 0x10, 0x1f ;  /* 0x0a001f0002037f89 */ /* 0x001e2400000e0000 */
[----:B0-----:R-:W-:-:S05]  /*0ab0*/  FADD R3, R2, R3 ;  /* 0x0000000302037221 */ /* 0x001fca0000000000 */
[----:B------:R-:W0:Y:S02]  /*0ac0*/  SHFL.DOWN PT, R4, R3, 0x8, 0x1f ;  /* 0x09001f0003047f89 */ /* 0x000e2400000e0000 */
[----:B0-----:R-:W-:-:S05]  /*0ad0*/  FADD R4, R3, R4 ;  /* 0x0000000403047221 */ /* 0x001fca0000000000 */
[----:B------:R-:W0:Y:S02]  /*0ae0*/  SHFL.DOWN PT, R5, R4, 0x4, 0x1f ;  /* 0x08801f0004057f89 */ /* 0x000e2400000e0000 */
[----:B0-----:R-:W-:-:S05]  /*0af0*/  FADD R5, R4, R5 ;  /* 0x0000000504057221 */ /* 0x001fca0000000000 */
[----:B------:R-:W0:Y:S02]  /*0b00*/  SHFL.DOWN PT, R6, R5, 0x2, 0x1f ;  /* 0x08401f0005067f89 */ /* 0x000e2400000e0000 */
[----:B0-----:R-:W-:-:S05]  /*0b10*/  FADD R6, R5, R6 ;  /* 0x0000000605067221 */ /* 0x001fca0000000000 */
[----:B------:R0:W1:Y:S01]  /*0b20*/  SHFL.DOWN PT, R7, R6, 0x1, 0x1f ;  /* 0x08201f0006077f89 */ /* 0x00006200000e0000 */
[----:B------:R-:W-:Y:S05]  /*0b30*/  @P0 EXIT ;  /* 0x000000000000094d */ /* 0x000fea0003800000 */
[----:B------:R-:W2:Y:S01]  /*0b40*/  LDC.64 R2, c[0x0][0x388] ;  /* 0x0000e200ff027b82 */ /* 0x000ea20000000a00 */
[----:B-1----:R-:W-:-:S05]  /*0b50*/  FADD R7, R6, R7 ;  /* 0x0000000706077221 */ /* 0x002fca0000000000 */
[----:B------:R-:W-:-:S05]  /*0b60*/  F2FP.F16.F32.PACK_AB R7, RZ, R7 ;  /* 0x00000007ff07723e */ /* 0x000fca00000000ff */
[----:B--2---:R-:W-:Y:S01]  /*0b70*/  STG.E.U16 desc[UR8][R2.64], R7 ;  /* 0x0000000702007986 */ /* 0x004fe2000c101508 */
[----:B------:R-:W-:Y:S05]  /*0b80*/  EXIT ;  /* 0x000000000000794d */ /* 0x000fea0003800000 */
.L_x_10:
[----:B------:R-:W-:-:S00]  /*0b90*/  BRA `(.L_x_10) ;  /* 0xfffffffc00fc7947 */ /* 0x000fc0000383ffff */
[----:B------:R-:W-:-:S00]  /*0ba0*/  NOP ;  /* 0x0000000000007918 */ /* 0x000fc00000000000 */
        /* <DEDUP_REMOVED lines=13> */
.L_x_12:


//--------------------- .text._Z10dot_kernelILi1024EEvPK6__halfS2_Pfi --------------------------
	.section	.text._Z10dot_kernelILi1024EEvPK6__halfS2_Pfi,"ax",@progbits
	.align	128
        .global         _Z10dot_kernelILi1024EEvPK6__halfS2_Pfi
        .type           _Z10dot_kernelILi1024EEvPK6__halfS2_Pfi,@function
        .size           _Z10dot_kernelILi1024EEvPK6__halfS2_Pfi,(.L_x_13 - _Z10dot_kernelILi1024EEvPK6__halfS2_Pfi)
        .other          _Z10dot_kernelILi1024EEvPK6__halfS2_Pfi,@"STO_CUDA_ENTRY STV_DEFAULT"
_Z10dot_kernelILi1024EEvPK6__halfS2_Pfi:
.text._Z10dot_kernelILi1024EEvPK6__halfS2_Pfi:
[----:B------:R-:W-:Y:S01]  /*0000*/  LDC R1, c[0x0][0x37c] ;  /* 0x0000df00ff017b82 */ /* 0x000fe20000000800 */
[----:B------:R-:W0:Y:S01]  /*0010*/  S2R R2, SR_CTAID.X ;  /* 0x0000000000027919 */ /* 0x000e220000002500 */
[----:B------:R-:W1:Y:S06]  /*0020*/  LDCU UR4, c[0x0][0x398] ;  /* 0x00007300ff0477ac */ /* 0x000e6c0008000800 */
[----:B------:R-:W2:Y:S01]  /*0030*/  LDC.64 R6, c[0x0][0x388] ;  /* 0x0000e200ff067b82 */ /* 0x000ea20000000a00 */
[----:B------:R-:W3:Y:S01]  /*0040*/  S2R R3, SR_TID.X ;  /* 0x0000000000037919 */ /* 0x000ee20000002100 */
[----:B------:R-:W4:Y:S06]  /*0050*/  LDCU.64 UR6, c[0x0][0x358] ;  /* 0x00006b00ff0677ac */ /* 0x000f2c0008000a00 */
[----:B------:R-:W5:Y:S08]  /*0060*/  LDC.64 R4, c[0x0][0x380] ;  /* 0x0000e000ff047b82 */ /* 0x000f700000000a00 */
[----:B------:R-:W4:Y:S08]  /*0070*/  LDC.64 R8, c[0x0][0x380] ;  /* 0x0000e000ff087b82 */ /* 0x000f300000000a00 */
[----:B------:R-:W4:Y:S01]  /*0080*/  LDC.64 R10, c[0x0][0x388] ;  /* 0x0000e200ff0a7b82 */ /* 0x000f220000000a00 */
[----:B0-----:R-:W-:-:S04]  /*0090*/  SHF.L.U32 R0, R2, 0xb, RZ ;  /* 0x0000000b02007819 */ /* 0x001fc800000006ff */
[----:B---3--:R-:W-:-:S04]  /*00a0*/  LOP3.LUT R13, R0, R3, RZ, 0xfc, !PT ;  /* 0x00000003000d7212 */ /* 0x008fc800078efcff */
[C---:B-1----:R-:W-:Y:S02]  /*00b0*/  ISETP.GE.AND P1, PT, R13.reuse, UR4, PT ;  /* 0x000000040d007c0c */ /* 0x042fe4000bf26270 */
[----:B------:R-:W-:-:S04]  /*00c0*/  IADD3 R0, PT, PT, R13, 0x400, RZ ;  /* 0x000004000d007810 */ /* 0x000fc80007ffe0ff */
[----:B------:R-:W-:-:S07]  /*00d0*/  ISETP.GE.AND P2, PT, R0, UR4, PT ;  /* 0x0000000400007c0c */ /* 0x000fce000bf46270 */
[----:B--2---:R-:W-:-:S04]  /*00e0*/  @!P1 IMAD.WIDE R6, R13, 0x2, R6 ;  /* 0x000000020d069825 */ /* 0x004fc800078e0206 */
[C---:B-----5:R-:W-:Y:S02]  /*00f0*/  @!P1 IMAD.WIDE R4, R13.reuse, 0x2, R4 ;  /* 0x000000020d049825 */ /* 0x060fe400078e0204 */
[----:B----4-:R0:W2:Y:S02]  /*0100*/  @!P1 LDG.E.U16 R6, desc[UR6][R6.64] ;  /* 0x0000000606069981 */ /* 0x0100a4000c1e1500 */
[C---:B------:R-:W-:Y:S02]  /*0110*/  @!P2 IMAD.WIDE R8, R13.reuse, 0x2, R8 ;  /* 0x000000020d08a825 */ /* 0x040fe400078e0208 */
[----:B------:R-:W3:Y:S02]  /*0120*/  @!P1 LDG.E.U16 R0, desc[UR6][R4.64] ;  /* 0x0000000604009981 */ /* 0x000ee4000c1e1500 */
[----:B------:R-:W-:Y:S02]  /*0130*/  @!P2 IMAD.WIDE R10, R13, 0x2, R10 ;  /* 0x000000020d0aa825 */ /* 0x000fe400078e020a */
[----:B------:R-:W4:Y:S04]  /*0140*/  @!P2 LDG.E.U16 R8, desc[UR6][R8.64+0x800] ;  /* 0x000800060808a981 */ /* 0x000f28000c1e1500 */
[----:B------:R-:W5:Y:S01]  /*0150*/  @!P2 LDG.E.U16 R10, desc[UR6][R10.64+0x800] ;  /* 0x000800060a0aa981 */ /* 0x000f62000c1e1500 */
[----:B------:R-:W1:Y:S01]  /*0160*/  S2UR UR5, SR_CgaCtaId ;  /* 0x00000000000579c3 */ /* 0x000e620000008800 */
[----:B------:R-:W-:Y:S01]  /*0170*/  HFMA2 R12, -RZ, RZ, 0, 0 ;  /* 0x00000000ff0c7431 */ /* 0x000fe200000001ff */
[----:B------:R-:W-:-:S02]  /*0180*/  UMOV UR4, 0x400 ;  /* 0x0000040000047882 */ /* 0x000fc40000000000 */
[----:B-1----:R-:W-:-:S06]  /*0190*/  ULEA UR4, UR5, UR4, 0x18 ;  /* 0x0000000405047291 */ /* 0x002fcc000f8ec0ff */
[C---:B0-----:R-:W-:Y:S02]  /*01a0*/  LEA R7, R3.reuse, UR4, 0x2 ;  /* 0x0000000403077c11 */ /* 0x041fe4000f8e10ff */
[----:B------:R-:W-:Y:S01]  /*01b0*/  ISETP.GT.U32.AND P0, PT, R3, 0x1ff, PT ;  /* 0x000001ff0300780c */ /* 0x000fe20003f04070 */
[----:B--2---:R-:W-:Y:S02]  /*01c0*/  @!P1 HADD2.F32 R13, -RZ, R6.H0_H0 ;  /* 0x20000006ff0d9230 */ /* 0x004fe40000004100 */
[----:B---3--:R-:W-:Y:S02]  /*01d0*/  @!P1 HADD2.F32 R0, -RZ, R0.H0_H0 ;  /* 0x20000000ff009230 */ /* 0x008fe40000004100 */
[----:B----4-:R-:W-:-:S03]  /*01e0*/  @!P2 HADD2.F32 R5, -RZ, R8.H0_H0 ;  /* 0x20000008ff05a230 */ /* 0x010fc60000004100 */
[----:B------:R-:W-:Y:S01]  /*01f0*/  @!P1 FFMA R12, R0, R13, RZ ;  /* 0x0000000d000c9223 */ /* 0x000fe200000000ff */
[----:B-----5:R-:W-:-:S05]  /*0200*/  @!P2 HADD2.F32 R4, -RZ, R10.H0_H0 ;  /* 0x2000000aff04a230 */ /* 0x020fca0000004100 */
[----:B------:R-:W-:-:S05]  /*0210*/  @!P2 FFMA R12, R5, R4, R12 ;  /* 0x00000004050ca223 */ /* 0x000fca000000000c */
[----:B------:R-:W-:Y:S01]  /*0220*/  STS [R7], R12 ;  /* 0x0000000c07007388 */ /* 0x000fe20000000800 */
[----:B------:R-:W-:Y:S06]  /*0230*/  BAR.SYNC.DEFER_BLOCKING 0x0 ;  /* 0x0000000000007b1d */ /* 0x000fec0000010000 */
[----:B------:R-:W-:Y:S04]  /*0240*/  @!P0 LDS R0, [R7+0x800] ;  /* 0x0008000007008984 */ /* 0x000fe80000000800 */
[----:B------:R-:W0:Y:S01]  /*0250*/  @!P0 LDS R5, [R7] ;  /* 0x0000000007058984 */ /* 0x000e220000000800 */
[----:B------:R-:W-:Y:S01]  /*0260*/  ISETP.GT.U32.AND P1, PT, R3, 0xff, PT ;  /* 0x000000ff0300780c */ /* 0x000fe20003f24070 */
[----:B0-----:R-:W-:-:S05]  /*0270*/  @!P0 FADD R0, R0, R5 ;  /* 0x0000000500008221 */ /* 0x001fca0000000000 */
[----:B------:R-:W-:Y:S01]  /*0280*/  @!P0 STS [R7], R0 ;  /* 0x0000000007008388 */ /* 0x000fe20000000800 */
        /* <DEDUP_REMOVED lines=38> */
[----:B01----:R-:W-:Y:S01]  /*04f0*/  FADD R9, R9, R6 ;  /* 0x0000000609097221 */ /* 0x003fe20000000000 */
[----:B--2---:R-:W-:-:S05]  /*0500*/  IMAD.WIDE.U32 R2, R2, 0x4, R4 ;  /* 0x0000000402027825 */ /* 0x004fca00078e0004 */
[----:B------:R-:W-:Y:S01]  /*0510*/  STG.E desc[UR6][R2.64], R9 ;  /* 0x0000000902007986 */ /* 0x000fe2000c101906 */
[----:B------:R-:W-:Y:S05]  /*0520*/  EXIT ;  /* 0x000000000000794d */ /* 0x000fea0003800000 */
.L_x_11:
        /* <DEDUP_REMOVED lines=13> */
.L_x_13:


//--------------------- .nv.shared._Z17reduce_add_kernelILi1024EEvPKfP6__halfi --------------------------
	.section	.nv.shared._Z17reduce_add_kernelILi1024EEvPKfP6__halfi,"aw",@nobits
	.sectionflags	@""
	.align	4
.nv.shared._Z17reduce_add_kernelILi1024EEvPKfP6__halfi:
	.zero		5120


//--------------------- .nv.shared.reserved.0     --------------------------
	.section	.nv.shared.reserved.0,"aw",@nobits
	.weak		__nv_reservedSMEM_offset_0_alias
	.size		__nv_reservedSMEM_offset_0_alias, 0, 64
	.other		__nv_reservedSMEM_offset_0_alias,@"STO_CUDA_RESERVED_SHARED STV_DEFAULT"
__nv_reservedSMEM_offset_0_alias:
	.zero		0
	.zero		64


//--------------------- .nv.shared._Z10dot_kernelILi1024EEvPK6__halfS2_Pfi --------------------------
	.section	.nv.shared._Z10dot_kernelILi1024EEvPK6__halfS2_Pfi,"aw",@nobits
	.sectionflags	@""
	.align	4
.nv.shared._Z10dot_kernelILi1024EEvPK6__halfS2_Pfi:
	.zero		5120


//--------------------- .nv.constant0._Z17reduce_add_kernelILi1024EEvPKfP6__halfi --------------------------
	.section	.nv.constant0._Z17reduce_add_kernelILi1024EEvPKfP6__halfi,"a",@progbits
	.sectionflags	@""
	.align	4
.nv.constant0._Z17reduce_add_kernelILi1024EEvPKfP6__halfi:
	.zero		916


//--------------------- .nv.constant0._Z10dot_kernelILi1024EEvPK6__halfS2_Pfi --------------------------
	.section	.nv.constant0._Z10dot_kernelILi1024EEvPK6__halfS2_Pfi,"a",@progbits
	.sectionflags	@""
	.align	4
.nv.constant0._Z10dot_kernelILi1024EEvPK6__halfS2_Pfi:
	.zero		924


//--------------------- SYMBOLS --------------------------

	.type		.nv.reservedSmem.offset0,@object
	.size		.nv.reservedSmem.offset0,0x4
	.type		.nv.reservedSmem.cap,@object
	.size		.nv.reservedSmem.cap,0x4
